//
// Generated by NVIDIA NVVM Compiler
//
// Compiler Build ID: CL-36424714
// Cuda compilation tools, release 13.0, V13.0.88
// Based on NVVM 20.0.0
//

.version 9.0
.target sm_100
.address_size 64

	// .globl	_Z11check_primeiPi

.visible .entry _Z11check_primeiPi(
	.param .u32 _Z11check_primeiPi_param_0,
	.param .u64 .ptr .align 1 _Z11check_primeiPi_param_1
)
{
	.reg .pred 	%p<3>;
	.reg .b32 	%r<12>;
	.reg .b64 	%rd<3>;

	ld.param.u32 	%r2, [_Z11check_primeiPi_param_0];
	ld.param.u64 	%rd1, [_Z11check_primeiPi_param_1];
	mov.u32 	%r3, %ctaid.x;
	mov.u32 	%r4, %ntid.x;
	mov.u32 	%r5, %tid.x;
	mad.lo.s32 	%r6, %r3, %r4, %r5;
	add.s32 	%r1, %r6, 2;
	shr.u32 	%r7, %r2, 31;
	add.s32 	%r8, %r2, %r7;
	shr.s32 	%r9, %r8, 1;
	setp.gt.s32 	%p1, %r1, %r9;
	@%p1 bra 	$L__BB0_3;
	rem.s32 	%r10, %r2, %r1;
	setp.ne.s32 	%p2, %r10, 0;
	@%p2 bra 	$L__BB0_3;
	cvta.to.global.u64 	%rd2, %rd1;
	mov.b32 	%r11, 0;
	st.global.u32 	[%rd2], %r11;
$L__BB0_3:
	ret;

}


// ===== COMPILED SASS (sm_100) =====

	.target	sm_100

	.elftype	@"ET_EXEC"


//--------------------- .note.nv.tkinfo           --------------------------
	.section	.note.nv.tkinfo,"",@"SHT_NOTE"
	.sectionflags	@"SHF_NOTE_NV_TKINFO"
	.tkinfo
        /*0018*/ 	.word	0x00000002
        /*0030*/ 	.string	""
        /*0030*/ 	.string	"ptxas"
        /*0030*/ 	.string	"Cuda compilation tools, release 13.0, V13.0.88"
        /*0030*/ 	.string	"Build cuda_13.0.r13.0/compiler.36424714_0"
        /*0030*/ 	.string	"-arch sm_100 -m 64 "



//--------------------- .note.nv.cuinfo           --------------------------
	.section	.note.nv.cuinfo,"",@"SHT_NOTE"
	.sectionflags	@"SHF_NOTE_NV_CUINFO"
        /*0018*/ 	.short	0x0002
        /*001a*/ 	.short	0x0064
        /*001c*/ 	.short	0x0082
	.zero		2


//--------------------- .nv.info                  --------------------------
	.section	.nv.info,"",@"SHT_CUDA_INFO"
	.align	4


	//----- nvinfo : EIATTR_REGCOUNT
	.align		4
        /*0000*/ 	.byte	0x04, 0x2f
        /*0002*/ 	.short	(.L_1 - .L_0)
	.align		4
.L_0:
        /*0004*/ 	.word	index@(_Z11check_primeiPi)
        /*0008*/ 	.word	0x0000000b


	//----- nvinfo : EIATTR_FRAME_SIZE
	.align		4
.L_1:
        /*000c*/ 	.byte	0x04, 0x11
        /*000e*/ 	.short	(.L_3 - .L_2)
	.align		4
.L_2:
        /*0010*/ 	.word	index@(_Z11check_primeiPi)
        /*0014*/ 	.word	0x00000000


	//----- nvinfo : EIATTR_MIN_STACK_SIZE
	.align		4
.L_3:
        /*0018*/ 	.byte	0x04, 0x12
        /*001a*/ 	.short	(.L_5 - .L_4)
	.align		4
.L_4:
        /*001c*/ 	.word	index@(_Z11check_primeiPi)
        /*0020*/ 	.word	0x00000000
.L_5:


//--------------------- .nv.compat                --------------------------
	.section	.nv.compat,"",@"SHT_CUDA_COMPAT_INFO"
	.align	4
        /*0000*/ 	.byte	0x02, 0x09, 0x00, 0x00, 0x02, 0x02, 0x01, 0x00, 0x02, 0x05, 0x05, 0x00, 0x03, 0x07, 0x01, 0x01
        /*0010*/ 	.byte	0x02, 0x03, 0x00, 0x00, 0x02, 0x06, 0x01, 0x00, 0x04, 0x0b, 0x08, 0x00, 0x09, 0x00, 0x00, 0x00
        /*0020*/ 	.byte	0x00, 0x00, 0x00, 0x00


//--------------------- .nv.info._Z11check_primeiPi --------------------------
	.section	.nv.info._Z11check_primeiPi,"",@"SHT_CUDA_INFO"
	.sectionflags	@""
	.align	4


	//----- nvinfo : EIATTR_CUDA_API_VERSION
	.align		4
        /*0000*/ 	.byte	0x04, 0x37
        /*0002*/ 	.short	(.L_7 - .L_6)
.L_6:
        /*0004*/ 	.word	0x00000082


	//----- nvinfo : EIATTR_KPARAM_INFO
	.align		4
.L_7:
        /*0008*/ 	.byte	0x04, 0x17
        /*000a*/ 	.short	(.L_9 - .L_8)
.L_8:
        /*000c*/ 	.word	0x00000000
        /*0010*/ 	.short	0x0001
        /*0012*/ 	.short	0x0008
        /*0014*/ 	.byte	0x00, 0xf5, 0x21, 0x00


	//----- nvinfo : EIATTR_KPARAM_INFO
	.align		4
.L_9:
        /*0018*/ 	.byte	0x04, 0x17
        /*001a*/ 	.short	(.L_11 - .L_10)
.L_10:
        /*001c*/ 	.word	0x00000000
        /*0020*/ 	.short	0x0000
        /*0022*/ 	.short	0x0000
        /*0024*/ 	.byte	0x00, 0xf0, 0x11, 0x00


	//----- nvinfo : EIATTR_SPARSE_MMA_MASK
	.align		4
.L_11:
        /*0028*/ 	.byte	0x03, 0x50
        /*002a*/ 	.short	0x0000


	//----- nvinfo : EIATTR_MAXREG_COUNT
	.align		4
        /*002c*/ 	.byte	0x03, 0x1b
        /*002e*/ 	.short	0x00ff


	//----- nvinfo : EIATTR_MERCURY_ISA_VERSION
	.align		4
        /*0030*/ 	.byte	0x03, 0x5f
        /*0032*/ 	.short	0x0101


	//----- nvinfo : EIATTR_VRC_CTA_INIT_COUNT
	.align		4
        /*0034*/ 	.byte	0x02, 0x4a
	.zero		1
	.zero		1


	//----- nvinfo : EIATTR_EXIT_INSTR_OFFSETS
	.align		4
        /*0038*/ 	.byte	0x04, 0x1c
        /*003a*/ 	.short	(.L_13 - .L_12)


	//   ....[0]....
.L_12:
        /*003c*/ 	.word	0x000000a0


	//   ....[1]....
        /*0040*/ 	.word	0x00000230


	//   ....[2]....
        /*0044*/ 	.word	0x00000270


	//----- nvinfo : EIATTR_CBANK_PARAM_SIZE
	.align		4
.L_13:
        /*0048*/ 	.byte	0x03, 0x19
        /*004a*/ 	.short	0x0010


	//----- nvinfo : EIATTR_PARAM_CBANK
	.align		4
        /*004c*/ 	.byte	0x04, 0x0a
        /*004e*/ 	.short	(.L_15 - .L_14)
	.align		4
.L_14:
        /*0050*/ 	.word	index@(.nv.constant0._Z11check_primeiPi)
        /*0054*/ 	.short	0x0380
        /*0056*/ 	.short	0x0010


	//----- nvinfo : EIATTR_SW_WAR
	.align		4
.L_15:
        /*0058*/ 	.byte	0x04, 0x36
        /*005a*/ 	.short	(.L_17 - .L_16)
.L_16:
        /*005c*/ 	.word	0x00000008
.L_17:


//--------------------- .nv.callgraph             --------------------------
	.section	.nv.callgraph,"",@"SHT_CUDA_CALLGRAPH"
	.align	4
	.sectionentsize	8
	.align		4
        /*0000*/ 	.word	0x00000000
	.align		4
        /*0004*/ 	.word	0xffffffff
	.align		4
        /*0008*/ 	.word	0x00000000
	.align		4
        /*000c*/ 	.word	0xfffffffe
	.align		4
        /*0010*/ 	.word	0x00000000
	.align		4
        /*0014*/ 	.word	0xfffffffd
	.align		4
        /*0018*/ 	.word	0x00000000
	.align		4
        /*001c*/ 	.word	0xfffffffc


//--------------------- .text._Z11check_primeiPi  --------------------------
	.section	.text._Z11check_primeiPi,"ax",@progbits
	.align	128
        .global         _Z11check_primeiPi
        .type           _Z11check_primeiPi,@function
        .size           _Z11check_primeiPi,(.L_x_1 - _Z11check_primeiPi)
        .other          _Z11check_primeiPi,@"STO_CUDA_ENTRY STV_DEFAULT"
_Z11check_primeiPi:
.text._Z11check_primeiPi:
[----:B------:R-:W-:Y:S01]  /*0000*/  LDC R1, c[0x0][0x37c] ;  /* 0x0000df00ff017b82 */ /* 0x000fe20000000800 */
[----:B------:R-:W0:Y:S07]  /*0010*/  S2R R3, SR_TID.X ;  /* 0x0000000000037919 */ /* 0x000e2e0000002100 */
[----:B------:R-:W0:Y:S08]  /*0020*/  S2UR UR4, SR_CTAID.X ;  /* 0x00000000000479c3 */ /* 0x000e300000002500 */
[----:B------:R-:W0:Y:S08]  /*0030*/  LDC R0, c[0x0][0x360] ;  /* 0x0000d800ff007b82 */ /* 0x000e300000000800 */
[----:B------:R-:W1:Y:S01]  /*0040*/  LDC R8, c[0x0][0x380] ;  /* 0x0000e000ff087b82 */ /* 0x000e620000000800 */
[----:B0-----:R-:W-:-:S04]  /*0050*/  IMAD R0, R0, UR4, R3 ;  /* 0x0000000400007c24 */ /* 0x001fc8000f8e0203 */
[----:B------:R-:W-:Y:S01]  /*0060*/  VIADD R0, R0, 0x2 ;  /* 0x0000000200007836 */ /* 0x000fe20000000000 */
[----:B-1----:R-:W-:-:S04]  /*0070*/  LEA.HI R2, R8, R8, RZ, 0x1 ;  /* 0x0000000808027211 */ /* 0x002fc800078f08ff */
[----:B------:R-:W-:-:S04]  /*0080*/  SHF.R.S32.HI R3, RZ, 0x1, R2 ;  /* 0x00000001ff037819 */ /* 0x000fc80000011402 */
[----:B------:R-:W-:-:S13]  /*0090*/  ISETP.GT.AND P0, PT, R0, R3, PT ;  /* 0x000000030000720c */ /* 0x000fda0003f04270 */
[----:B------:R-:W-:Y:S05]  /*00a0*/  @P0 EXIT ;  /* 0x000000000000094d */ /* 0x000fea0003800000 */
[-C--:B------:R-:W-:Y:S02]  /*00b0*/  IABS R6, R0.reuse ;  /* 0x0000000000067213 */ /* 0x080fe40000000000 */
[----:B------:R-:W-:Y:S02]  /*00c0*/  IABS R7, R0 ;  /* 0x0000000000077213 */ /* 0x000fe40000000000 */
[----:B------:R-:W0:Y:S01]  /*00d0*/  I2F.RP R4, R6 ;  /* 0x0000000600047306 */ /* 0x000e220000209400 */
[----:B------:R-:W-:Y:S02]  /*00e0*/  ISETP.GE.AND P2, PT, R8, RZ, PT ;  /* 0x000000ff0800720c */ /* 0x000fe40003f46270 */
[----:B------:R-:W-:-:S05]  /*00f0*/  IMAD.MOV R7, RZ, RZ, -R7 ;  /* 0x000000ffff077224 */ /* 0x000fca00078e0a07 */
[----:B0-----:R-:W0:Y:S02]  /*0100*/  MUFU.RCP R4, R4 ;  /* 0x0000000400047308 */ /* 0x001e240000001000 */
[----:B0-----:R-:W-:Y:S01]  /*0110*/  VIADD R2, R4, 0xffffffe ;  /* 0x0ffffffe04027836 */ /* 0x001fe20000000000 */
[----:B------:R-:W-:-:S05]  /*0120*/  IABS R4, R8 ;  /* 0x0000000800047213 */ /* 0x000fca0000000000 */
[----:B------:R0:W1:Y:S02]  /*0130*/  F2I.FTZ.U32.TRUNC.NTZ R3, R2 ;  /* 0x0000000200037305 */ /* 0x000064000021f000 */
[----:B0-----:R-:W-:Y:S02]  /*0140*/  HFMA2 R2, -RZ, RZ, 0, 0 ;  /* 0x00000000ff027431 */ /* 0x001fe400000001ff */
[----:B-1----:R-:W-:-:S04]  /*0150*/  IMAD.MOV R5, RZ, RZ, -R3 ;  /* 0x000000ffff057224 */ /* 0x002fc800078e0a03 */
[----:B------:R-:W-:-:S04]  /*0160*/  IMAD R5, R5, R6, RZ ;  /* 0x0000000605057224 */ /* 0x000fc800078e02ff */
[----:B------:R-:W-:-:S04]  /*0170*/  IMAD.HI.U32 R3, R3, R5, R2 ;  /* 0x0000000503037227 */ /* 0x000fc800078e0002 */
[----:B------:R-:W-:Y:S02]  /*0180*/  IMAD.MOV.U32 R5, RZ, RZ, R7 ;  /* 0x000000ffff057224 */ /* 0x000fe400078e0007 */
[----:B------:R-:W-:-:S04]  /*0190*/  IMAD.HI.U32 R3, R3, R4, RZ ;  /* 0x0000000403037227 */ /* 0x000fc800078e00ff */
[----:B------:R-:W-:-:S05]  /*01a0*/  IMAD R3, R3, R5, R4 ;  /* 0x0000000503037224 */ /* 0x000fca00078e0204 */
[----:B------:R-:W-:-:S13]  /*01b0*/  ISETP.GT.U32.AND P0, PT, R6, R3, PT ;  /* 0x000000030600720c */ /* 0x000fda0003f04070 */
[----:B------:R-:W-:Y:S01]  /*01c0*/  @!P0 IMAD.IADD R3, R3, 0x1, -R6 ;  /* 0x0000000103038824 */ /* 0x000fe200078e0a06 */
[----:B------:R-:W-:-:S04]  /*01d0*/  ISETP.NE.AND P0, PT, R0, RZ, PT ;  /* 0x000000ff0000720c */ /* 0x000fc80003f05270 */
[----:B------:R-:W-:-:S13]  /*01e0*/  ISETP.GT.U32.AND P1, PT, R6, R3, PT ;  /* 0x000000030600720c */ /* 0x000fda0003f24070 */
[----:B------:R-:W-:-:S05]  /*01f0*/  @!P1 IADD3 R3, PT, PT, R3, -R6, RZ ;  /* 0x8000000603039210 */ /* 0x000fca0007ffe0ff */
[----:B------:R-:W-:Y:S01]  /*0200*/  @!P2 IMAD.MOV R3, RZ, RZ, -R3 ;  /* 0x000000ffff03a224 */ /* 0x000fe200078e0a03 */
[----:B------:R-:W-:-:S04]  /*0210*/  @!P0 LOP3.LUT R3, RZ, R0, RZ, 0x33, !PT ;  /* 0x00000000ff038212 */ /* 0x000fc800078e33ff */
[----:B------:R-:W-:-:S13]  /*0220*/  ISETP.NE.AND P0, PT, R3, RZ, PT ;  /* 0x000000ff0300720c */ /* 0x000fda0003f05270 */
[----:B------:R-:W-:Y:S05]  /*0230*/  @P0 EXIT ;  /* 0x000000000000094d */ /* 0x000fea0003800000 */
[----:B------:R-:W0:Y:S01]  /*0240*/  LDC.64 R2, c[0x0][0x388] ;  /* 0x0000e200ff027b82 */ /* 0x000e220000000a00 */
[----:B------:R-:W0:Y:S02]  /*0250*/  LDCU.64 UR4, c[0x0][0x358] ;  /* 0x00006b00ff0477ac */ /* 0x000e240008000a00 */
[----:B0-----:R-:W-:Y:S01]  /*0260*/  STG.E desc[UR4][R2.64], RZ ;  /* 0x000000ff02007986 */ /* 0x001fe2000c101904 */
[----:B------:R-:W-:Y:S05]  /*0270*/  EXIT ;  /* 0x000000000000794d */ /* 0x000fea0003800000 */
.L_x_0:
[----:B------:R-:W-:-:S00]  /*0280*/  BRA `(.L_x_0) ;  /* 0xfffffffc00fc7947 */ /* 0x000fc0000383ffff */
[----:B------:R-:W-:-:S00]  /*0290*/  NOP ;  /* 0x0000000000007918 */ /* 0x000fc00000000000 */
        /* <DEDUP_REMOVED lines=14> */
.L_x_1:


//--------------------- .nv.shared.reserved.0     --------------------------
	.section	.nv.shared.reserved.0,"aw",@nobits
	.weak		__nv_reservedSMEM_offset_0_alias
	.size		__nv_reservedSMEM_offset_0_alias, 0, 64
	.other		__nv_reservedSMEM_offset_0_alias,@"STO_CUDA_RESERVED_SHARED STV_DEFAULT"
__nv_reservedSMEM_offset_0_alias:
	.zero		0
	.zero		64


//--------------------- .nv.constant0._Z11check_primeiPi --------------------------
	.section	.nv.constant0._Z11check_primeiPi,"a",@progbits
	.sectionflags	@""
	.align	4
.nv.constant0._Z11check_primeiPi:
	.zero		912


//--------------------- SYMBOLS --------------------------

	.type		.nv.reservedSmem.offset0,@object
	.size		.nv.reservedSmem.offset0,0x4
